//
// Generated by NVIDIA NVVM Compiler
//
// Compiler Build ID: CL-36424714
// Cuda compilation tools, release 13.0, V13.0.88
// Based on NVVM 20.0.0
//

.version 9.0
.target sm_100
.address_size 64

	// .globl	_Z17reduce_sum_kernelPKfmmPf

.visible .entry _Z17reduce_sum_kernelPKfmmPf(
	.param .u64 .ptr .align 1 _Z17reduce_sum_kernelPKfmmPf_param_0,
	.param .u64 _Z17reduce_sum_kernelPKfmmPf_param_1,
	.param .u64 _Z17reduce_sum_kernelPKfmmPf_param_2,
	.param .u64 .ptr .align 1 _Z17reduce_sum_kernelPKfmmPf_param_3
)
{
	.reg .pred 	%p<11>;
	.reg .b32 	%r<5>;
	.reg .b32 	%f<83>;
	.reg .b64 	%rd<116>;

	ld.param.u64 	%rd26, [_Z17reduce_sum_kernelPKfmmPf_param_0];
	ld.param.u64 	%rd23, [_Z17reduce_sum_kernelPKfmmPf_param_1];
	ld.param.u64 	%rd24, [_Z17reduce_sum_kernelPKfmmPf_param_2];
	ld.param.u64 	%rd25, [_Z17reduce_sum_kernelPKfmmPf_param_3];
	cvta.to.global.u64 	%rd1, %rd26;
	mov.u32 	%r1, %ctaid.x;
	mov.u32 	%r2, %ntid.x;
	mov.u32 	%r3, %tid.x;
	mad.lo.s32 	%r4, %r1, %r2, %r3;
	cvt.u64.u32 	%rd2, %r4;
	setp.le.u64 	%p1, %rd24, %rd2;
	@%p1 bra 	$L__BB0_14;
	setp.eq.s64 	%p2, %rd23, 0;
	mov.f32 	%f82, 0f00000000;
	@%p2 bra 	$L__BB0_13;
	and.b64  	%rd3, %rd23, 15;
	setp.lt.u64 	%p3, %rd23, 16;
	mov.f32 	%f82, 0f00000000;
	mov.b64 	%rd112, 0;
	@%p3 bra 	$L__BB0_5;
	and.b64  	%rd112, %rd23, -16;
	shl.b64 	%rd28, %rd2, 2;
	add.s64 	%rd109, %rd1, %rd28;
	shl.b64 	%rd6, %rd24, 6;
	shl.b64 	%rd7, %rd24, 2;
	mov.f32 	%f82, 0f00000000;
	mov.u64 	%rd110, %rd112;
$L__BB0_4:
	.pragma "nounroll";
	ld.global.f32 	%f18, [%rd109];
	add.f32 	%f19, %f82, %f18;
	add.s64 	%rd29, %rd109, %rd7;
	ld.global.f32 	%f20, [%rd29];
	add.f32 	%f21, %f19, %f20;
	add.s64 	%rd30, %rd29, %rd7;
	ld.global.f32 	%f22, [%rd30];
	add.f32 	%f23, %f21, %f22;
	add.s64 	%rd31, %rd30, %rd7;
	ld.global.f32 	%f24, [%rd31];
	add.f32 	%f25, %f23, %f24;
	add.s64 	%rd32, %rd31, %rd7;
	ld.global.f32 	%f26, [%rd32];
	add.f32 	%f27, %f25, %f26;
	add.s64 	%rd33, %rd32, %rd7;
	ld.global.f32 	%f28, [%rd33];
	add.f32 	%f29, %f27, %f28;
	add.s64 	%rd34, %rd33, %rd7;
	ld.global.f32 	%f30, [%rd34];
	add.f32 	%f31, %f29, %f30;
	add.s64 	%rd35, %rd34, %rd7;
	ld.global.f32 	%f32, [%rd35];
	add.f32 	%f33, %f31, %f32;
	add.s64 	%rd36, %rd35, %rd7;
	ld.global.f32 	%f34, [%rd36];
	add.f32 	%f35, %f33, %f34;
	add.s64 	%rd37, %rd36, %rd7;
	ld.global.f32 	%f36, [%rd37];
	add.f32 	%f37, %f35, %f36;
	add.s64 	%rd38, %rd37, %rd7;
	ld.global.f32 	%f38, [%rd38];
	add.f32 	%f39, %f37, %f38;
	add.s64 	%rd39, %rd38, %rd7;
	ld.global.f32 	%f40, [%rd39];
	add.f32 	%f41, %f39, %f40;
	add.s64 	%rd40, %rd39, %rd7;
	ld.global.f32 	%f42, [%rd40];
	add.f32 	%f43, %f41, %f42;
	add.s64 	%rd41, %rd40, %rd7;
	ld.global.f32 	%f44, [%rd41];
	add.f32 	%f45, %f43, %f44;
	add.s64 	%rd42, %rd41, %rd7;
	ld.global.f32 	%f46, [%rd42];
	add.f32 	%f47, %f45, %f46;
	add.s64 	%rd43, %rd42, %rd7;
	ld.global.f32 	%f48, [%rd43];
	add.f32 	%f82, %f47, %f48;
	add.s64 	%rd110, %rd110, -16;
	add.s64 	%rd109, %rd109, %rd6;
	setp.ne.s64 	%p4, %rd110, 0;
	@%p4 bra 	$L__BB0_4;
$L__BB0_5:
	setp.eq.s64 	%p5, %rd3, 0;
	@%p5 bra 	$L__BB0_13;
	and.b64  	%rd13, %rd23, 7;
	setp.lt.u64 	%p6, %rd3, 8;
	@%p6 bra 	$L__BB0_8;
	mad.lo.s64 	%rd44, %rd112, %rd24, %rd2;
	shl.b64 	%rd45, %rd44, 2;
	add.s64 	%rd46, %rd1, %rd45;
	ld.global.f32 	%f50, [%rd46];
	add.f32 	%f51, %f82, %f50;
	add.s64 	%rd47, %rd112, 1;
	and.b64  	%rd48, %rd47, 4294967295;
	mad.lo.s64 	%rd49, %rd48, %rd24, %rd2;
	shl.b64 	%rd50, %rd49, 2;
	add.s64 	%rd51, %rd1, %rd50;
	ld.global.f32 	%f52, [%rd51];
	add.f32 	%f53, %f51, %f52;
	add.s64 	%rd52, %rd112, 2;
	and.b64  	%rd53, %rd52, 4294967295;
	mad.lo.s64 	%rd54, %rd53, %rd24, %rd2;
	shl.b64 	%rd55, %rd54, 2;
	add.s64 	%rd56, %rd1, %rd55;
	ld.global.f32 	%f54, [%rd56];
	add.f32 	%f55, %f53, %f54;
	add.s64 	%rd57, %rd112, 3;
	and.b64  	%rd58, %rd57, 4294967295;
	mad.lo.s64 	%rd59, %rd58, %rd24, %rd2;
	shl.b64 	%rd60, %rd59, 2;
	add.s64 	%rd61, %rd1, %rd60;
	ld.global.f32 	%f56, [%rd61];
	add.f32 	%f57, %f55, %f56;
	add.s64 	%rd62, %rd112, 4;
	and.b64  	%rd63, %rd62, 4294967295;
	mad.lo.s64 	%rd64, %rd63, %rd24, %rd2;
	shl.b64 	%rd65, %rd64, 2;
	add.s64 	%rd66, %rd1, %rd65;
	ld.global.f32 	%f58, [%rd66];
	add.f32 	%f59, %f57, %f58;
	add.s64 	%rd67, %rd112, 5;
	and.b64  	%rd68, %rd67, 4294967295;
	mad.lo.s64 	%rd69, %rd68, %rd24, %rd2;
	shl.b64 	%rd70, %rd69, 2;
	add.s64 	%rd71, %rd1, %rd70;
	ld.global.f32 	%f60, [%rd71];
	add.f32 	%f61, %f59, %f60;
	add.s64 	%rd72, %rd112, 6;
	and.b64  	%rd73, %rd72, 4294967295;
	mad.lo.s64 	%rd74, %rd73, %rd24, %rd2;
	shl.b64 	%rd75, %rd74, 2;
	add.s64 	%rd76, %rd1, %rd75;
	ld.global.f32 	%f62, [%rd76];
	add.f32 	%f63, %f61, %f62;
	add.s64 	%rd77, %rd112, 7;
	and.b64  	%rd78, %rd77, 4294967295;
	mad.lo.s64 	%rd79, %rd78, %rd24, %rd2;
	shl.b64 	%rd80, %rd79, 2;
	add.s64 	%rd81, %rd1, %rd80;
	ld.global.f32 	%f64, [%rd81];
	add.f32 	%f82, %f63, %f64;
	add.s64 	%rd82, %rd112, 8;
	and.b64  	%rd112, %rd82, 4294967295;
$L__BB0_8:
	setp.eq.s64 	%p7, %rd13, 0;
	@%p7 bra 	$L__BB0_13;
	and.b64  	%rd114, %rd23, 3;
	setp.lt.u64 	%p8, %rd13, 4;
	@%p8 bra 	$L__BB0_11;
	mad.lo.s64 	%rd83, %rd112, %rd24, %rd2;
	shl.b64 	%rd84, %rd83, 2;
	add.s64 	%rd85, %rd1, %rd84;
	ld.global.f32 	%f66, [%rd85];
	add.f32 	%f67, %f82, %f66;
	add.s64 	%rd86, %rd112, 1;
	and.b64  	%rd87, %rd86, 4294967295;
	mad.lo.s64 	%rd88, %rd87, %rd24, %rd2;
	shl.b64 	%rd89, %rd88, 2;
	add.s64 	%rd90, %rd1, %rd89;
	ld.global.f32 	%f68, [%rd90];
	add.f32 	%f69, %f67, %f68;
	add.s64 	%rd91, %rd112, 2;
	and.b64  	%rd92, %rd91, 4294967295;
	mad.lo.s64 	%rd93, %rd92, %rd24, %rd2;
	shl.b64 	%rd94, %rd93, 2;
	add.s64 	%rd95, %rd1, %rd94;
	ld.global.f32 	%f70, [%rd95];
	add.f32 	%f71, %f69, %f70;
	add.s64 	%rd96, %rd112, 3;
	and.b64  	%rd97, %rd96, 4294967295;
	mad.lo.s64 	%rd98, %rd97, %rd24, %rd2;
	shl.b64 	%rd99, %rd98, 2;
	add.s64 	%rd100, %rd1, %rd99;
	ld.global.f32 	%f72, [%rd100];
	add.f32 	%f82, %f71, %f72;
	add.s64 	%rd101, %rd112, 4;
	and.b64  	%rd112, %rd101, 4294967295;
$L__BB0_11:
	setp.eq.s64 	%p9, %rd114, 0;
	@%p9 bra 	$L__BB0_13;
$L__BB0_12:
	.pragma "nounroll";
	mad.lo.s64 	%rd102, %rd112, %rd24, %rd2;
	shl.b64 	%rd103, %rd102, 2;
	add.s64 	%rd104, %rd1, %rd103;
	ld.global.f32 	%f73, [%rd104];
	add.f32 	%f82, %f82, %f73;
	add.s64 	%rd105, %rd112, 1;
	and.b64  	%rd112, %rd105, 4294967295;
	add.s64 	%rd114, %rd114, -1;
	setp.ne.s64 	%p10, %rd114, 0;
	@%p10 bra 	$L__BB0_12;
$L__BB0_13:
	cvta.to.global.u64 	%rd106, %rd25;
	shl.b64 	%rd107, %rd2, 2;
	add.s64 	%rd108, %rd106, %rd107;
	st.global.f32 	[%rd108], %f82;
$L__BB0_14:
	ret;

}


// ===== COMPILED SASS (sm_100) =====

	.target	sm_100

	.elftype	@"ET_EXEC"


//--------------------- .note.nv.tkinfo           --------------------------
	.section	.note.nv.tkinfo,"",@"SHT_NOTE"
	.sectionflags	@"SHF_NOTE_NV_TKINFO"
	.tkinfo
        /*0018*/ 	.word	0x00000002
        /*0030*/ 	.string	""
        /*0030*/ 	.string	"ptxas"
        /*0030*/ 	.string	"Cuda compilation tools, release 13.0, V13.0.88"
        /*0030*/ 	.string	"Build cuda_13.0.r13.0/compiler.36424714_0"
        /*0030*/ 	.string	"-arch sm_100 -m 64 "



//--------------------- .note.nv.cuinfo           --------------------------
	.section	.note.nv.cuinfo,"",@"SHT_NOTE"
	.sectionflags	@"SHF_NOTE_NV_CUINFO"
        /*0018*/ 	.short	0x0002
        /*001a*/ 	.short	0x0064
        /*001c*/ 	.short	0x0082
	.zero		2


//--------------------- .nv.info                  --------------------------
	.section	.nv.info,"",@"SHT_CUDA_INFO"
	.align	4


	//----- nvinfo : EIATTR_REGCOUNT
	.align		4
        /*0000*/ 	.byte	0x04, 0x2f
        /*0002*/ 	.short	(.L_1 - .L_0)
	.align		4
.L_0:
        /*0004*/ 	.word	index@(_Z17reduce_sum_kernelPKfmmPf)
        /*0008*/ 	.word	0x00000020


	//----- nvinfo : EIATTR_FRAME_SIZE
	.align		4
.L_1:
        /*000c*/ 	.byte	0x04, 0x11
        /*000e*/ 	.short	(.L_3 - .L_2)
	.align		4
.L_2:
        /*0010*/ 	.word	index@(_Z17reduce_sum_kernelPKfmmPf)
        /*0014*/ 	.word	0x00000000


	//----- nvinfo : EIATTR_MIN_STACK_SIZE
	.align		4
.L_3:
        /*0018*/ 	.byte	0x04, 0x12
        /*001a*/ 	.short	(.L_5 - .L_4)
	.align		4
.L_4:
        /*001c*/ 	.word	index@(_Z17reduce_sum_kernelPKfmmPf)
        /*0020*/ 	.word	0x00000000
.L_5:


//--------------------- .nv.compat                --------------------------
	.section	.nv.compat,"",@"SHT_CUDA_COMPAT_INFO"
	.align	4
        /*0000*/ 	.byte	0x02, 0x09, 0x00, 0x00, 0x02, 0x02, 0x01, 0x00, 0x02, 0x05, 0x05, 0x00, 0x03, 0x07, 0x01, 0x01
        /*0010*/ 	.byte	0x02, 0x03, 0x00, 0x00, 0x02, 0x06, 0x01, 0x00, 0x04, 0x0b, 0x08, 0x00, 0x09, 0x00, 0x00, 0x00
        /*0020*/ 	.byte	0x00, 0x00, 0x00, 0x00


//--------------------- .nv.info._Z17reduce_sum_kernelPKfmmPf --------------------------
	.section	.nv.info._Z17reduce_sum_kernelPKfmmPf,"",@"SHT_CUDA_INFO"
	.sectionflags	@""
	.align	4


	//----- nvinfo : EIATTR_CUDA_API_VERSION
	.align		4
        /*0000*/ 	.byte	0x04, 0x37
        /*0002*/ 	.short	(.L_7 - .L_6)
.L_6:
        /*0004*/ 	.word	0x00000082


	//----- nvinfo : EIATTR_KPARAM_INFO
	.align		4
.L_7:
        /*0008*/ 	.byte	0x04, 0x17
        /*000a*/ 	.short	(.L_9 - .L_8)
.L_8:
        /*000c*/ 	.word	0x00000000
        /*0010*/ 	.short	0x0003
        /*0012*/ 	.short	0x0018
        /*0014*/ 	.byte	0x00, 0xf5, 0x21, 0x00


	//----- nvinfo : EIATTR_KPARAM_INFO
	.align		4
.L_9:
        /*0018*/ 	.byte	0x04, 0x17
        /*001a*/ 	.short	(.L_11 - .L_10)
.L_10:
        /*001c*/ 	.word	0x00000000
        /*0020*/ 	.short	0x0002
        /*0022*/ 	.short	0x0010
        /*0024*/ 	.byte	0x00, 0xf0, 0x21, 0x00


	//----- nvinfo : EIATTR_KPARAM_INFO
	.align		4
.L_11:
        /*0028*/ 	.byte	0x04, 0x17
        /*002a*/ 	.short	(.L_13 - .L_12)
.L_12:
        /*002c*/ 	.word	0x00000000
        /*0030*/ 	.short	0x0001
        /*0032*/ 	.short	0x0008
        /*0034*/ 	.byte	0x00, 0xf0, 0x21, 0x00


	//----- nvinfo : EIATTR_KPARAM_INFO
	.align		4
.L_13:
        /*0038*/ 	.byte	0x04, 0x17
        /*003a*/ 	.short	(.L_15 - .L_14)
.L_14:
        /*003c*/ 	.word	0x00000000
        /*0040*/ 	.short	0x0000
        /*0042*/ 	.short	0x0000
        /*0044*/ 	.byte	0x00, 0xf5, 0x21, 0x00


	//----- nvinfo : EIATTR_SPARSE_MMA_MASK
	.align		4
.L_15:
        /*0048*/ 	.byte	0x03, 0x50
        /*004a*/ 	.short	0x0000


	//----- nvinfo : EIATTR_MAXREG_COUNT
	.align		4
        /*004c*/ 	.byte	0x03, 0x1b
        /*004e*/ 	.short	0x00ff


	//----- nvinfo : EIATTR_MERCURY_ISA_VERSION
	.align		4
        /*0050*/ 	.byte	0x03, 0x5f
        /*0052*/ 	.short	0x0101


	//----- nvinfo : EIATTR_VRC_CTA_INIT_COUNT
	.align		4
        /*0054*/ 	.byte	0x02, 0x4a
	.zero		1
	.zero		1


	//----- nvinfo : EIATTR_EXIT_INSTR_OFFSETS
	.align		4
        /*0058*/ 	.byte	0x04, 0x1c
        /*005a*/ 	.short	(.L_17 - .L_16)


	//   ....[0]....
.L_16:
        /*005c*/ 	.word	0x00000080


	//   ....[1]....
        /*0060*/ 	.word	0x00000ed0


	//----- nvinfo : EIATTR_CBANK_PARAM_SIZE
	.align		4
.L_17:
        /*0064*/ 	.byte	0x03, 0x19
        /*0066*/ 	.short	0x0020


	//----- nvinfo : EIATTR_PARAM_CBANK
	.align		4
        /*0068*/ 	.byte	0x04, 0x0a
        /*006a*/ 	.short	(.L_19 - .L_18)
	.align		4
.L_18:
        /*006c*/ 	.word	index@(.nv.constant0._Z17reduce_sum_kernelPKfmmPf)
        /*0070*/ 	.short	0x0380
        /*0072*/ 	.short	0x0020


	//----- nvinfo : EIATTR_SW_WAR
	.align		4
.L_19:
        /*0074*/ 	.byte	0x04, 0x36
        /*0076*/ 	.short	(.L_21 - .L_20)
.L_20:
        /*0078*/ 	.word	0x00000008
.L_21:


//--------------------- .nv.callgraph             --------------------------
	.section	.nv.callgraph,"",@"SHT_CUDA_CALLGRAPH"
	.align	4
	.sectionentsize	8
	.align		4
        /*0000*/ 	.word	0x00000000
	.align		4
        /*0004*/ 	.word	0xffffffff
	.align		4
        /*0008*/ 	.word	0x00000000
	.align		4
        /*000c*/ 	.word	0xfffffffe
	.align		4
        /*0010*/ 	.word	0x00000000
	.align		4
        /*0014*/ 	.word	0xfffffffd
	.align		4
        /*0018*/ 	.word	0x00000000
	.align		4
        /*001c*/ 	.word	0xfffffffc


//--------------------- .text._Z17reduce_sum_kernelPKfmmPf --------------------------
	.section	.text._Z17reduce_sum_kernelPKfmmPf,"ax",@progbits
	.align	128
        .global         _Z17reduce_sum_kernelPKfmmPf
        .type           _Z17reduce_sum_kernelPKfmmPf,@function
        .size           _Z17reduce_sum_kernelPKfmmPf,(.L_x_7 - _Z17reduce_sum_kernelPKfmmPf)
        .other          _Z17reduce_sum_kernelPKfmmPf,@"STO_CUDA_ENTRY STV_DEFAULT"
_Z17reduce_sum_kernelPKfmmPf:
.text._Z17reduce_sum_kernelPKfmmPf:
[----:B------:R-:W-:Y:S01]  /*0000*/  LDC R1, c[0x0][0x37c] ;  /* 0x0000df00ff017b82 */ /* 0x000fe20000000800 */
[----:B------:R-:W0:Y:S07]  /*0010*/  S2R R15, SR_TID.X ;  /* 0x00000000000f7919 */ /* 0x000e2e0000002100 */
[----:B------:R-:W0:Y:S08]  /*0020*/  S2UR UR4, SR_CTAID.X ;  /* 0x00000000000479c3 */ /* 0x000e300000002500 */
[----:B------:R-:W0:Y:S08]  /*0030*/  LDC R14, c[0x0][0x360] ;  /* 0x0000d800ff0e7b82 */ /* 0x000e300000000800 */
[----:B------:R-:W1:Y:S01]  /*0040*/  LDC.64 R12, c[0x0][0x390] ;  /* 0x0000e400ff0c7b82 */ /* 0x000e620000000a00 */
[----:B0-----:R-:W-:-:S05]  /*0050*/  IMAD R14, R14, UR4, R15 ;  /* 0x000000040e0e7c24 */ /* 0x001fca000f8e020f */
[----:B-1----:R-:W-:-:S04]  /*0060*/  ISETP.GE.U32.AND P0, PT, R14, R12, PT ;  /* 0x0000000c0e00720c */ /* 0x002fc80003f06070 */
[----:B------:R-:W-:-:S13]  /*0070*/  ISETP.GE.U32.AND.EX P0, PT, RZ, R13, PT, P0 ;  /* 0x0000000dff00720c */ /* 0x000fda0003f06100 */
[----:B------:R-:W-:Y:S05]  /*0080*/  @P0 EXIT ;  /* 0x000000000000094d */ /* 0x000fea0003800000 */
[----:B------:R-:W0:Y:S01]  /*0090*/  LDCU.64 UR8, c[0x0][0x388] ;  /* 0x00007100ff0877ac */ /* 0x000e220008000a00 */
[----:B------:R-:W-:Y:S01]  /*00a0*/  HFMA2 R20, -RZ, RZ, 0, 0 ;  /* 0x00000000ff147431 */ /* 0x000fe200000001ff */
[----:B------:R-:W1:Y:S01]  /*00b0*/  LDCU.64 UR10, c[0x0][0x358] ;  /* 0x00006b00ff0a77ac */ /* 0x000e620008000a00 */
[----:B0-----:R-:W-:-:S04]  /*00c0*/  UISETP.NE.U32.AND UP0, UPT, UR8, URZ, UPT ;  /* 0x000000ff0800728c */ /* 0x001fc8000bf05070 */
[----:B------:R-:W-:-:S09]  /*00d0*/  UISETP.NE.AND.EX UP0, UPT, UR9, URZ, UPT, UP0 ;  /* 0x000000ff0900728c */ /* 0x000fd2000bf05300 */
[----:B-1----:R-:W-:Y:S05]  /*00e0*/  BRA.U !UP0, `(.L_x_0) ;  /* 0x0000000d08687547 */ /* 0x002fea000b800000 */
[----:B------:R-:W-:Y:S01]  /*00f0*/  UISETP.GE.U32.AND UP1, UPT, UR8, 0x10, UPT ;  /* 0x000000100800788c */ /* 0x000fe2000bf26070 */
[----:B------:R-:W-:Y:S01]  /*0100*/  MOV R20, RZ ;  /* 0x000000ff00147202 */ /* 0x000fe20000000f00 */
[----:B------:R-:W-:Y:S02]  /*0110*/  ULOP3.LUT UR12, UR8, 0xf, URZ, 0xc0, !UPT ;  /* 0x0000000f080c7892 */ /* 0x000fe4000f8ec0ff */
[----:B------:R-:W-:Y:S02]  /*0120*/  UISETP.GE.U32.AND.EX UP1, UPT, UR9, URZ, UPT, UP1 ;  /* 0x000000ff0900728c */ /* 0x000fe4000bf26110 */
[----:B------:R-:W-:Y:S01]  /*0130*/  UISETP.NE.U32.AND UP0, UPT, UR12, URZ, UPT ;  /* 0x000000ff0c00728c */ /* 0x000fe2000bf05070 */
[----:B------:R-:W-:Y:S01]  /*0140*/  UMOV UR5, URZ ;  /* 0x000000ff00057c82 */ /* 0x000fe20008000000 */
[----:B------:R-:W-:Y:S02]  /*0150*/  UMOV UR6, URZ ;  /* 0x000000ff00067c82 */ /* 0x000fe40008000000 */
[----:B------:R-:W-:-:S03]  /*0160*/  UISETP.NE.AND.EX UP0, UPT, URZ, URZ, UPT, UP0 ;  /* 0x000000ffff00728c */ /* 0x000fc6000bf05300 */
[----:B------:R-:W-:Y:S08]  /*0170*/  BRA.U !UP1, `(.L_x_1) ;  /* 0x0000000509407547 */ /* 0x000ff0000b800000 */
[----:B------:R-:W0:Y:S01]  /*0180*/  LDCU.64 UR14, c[0x0][0x380] ;  /* 0x00007000ff0e77ac */ /* 0x000e220008000a00 */
[----:B------:R-:W-:Y:S01]  /*0190*/  HFMA2 R20, -RZ, RZ, 0, 0 ;  /* 0x00000000ff147431 */ /* 0x000fe200000001ff */
[C-C-:B------:R-:W-:Y:S01]  /*01a0*/  SHF.L.U64.HI R2, R12.reuse, 0x6, R13.reuse ;  /* 0x000000060c027819 */ /* 0x140fe2000001020d */
[C---:B------:R-:W-:Y:S01]  /*01b0*/  IMAD.SHL.U32 R0, R12.reuse, 0x4, RZ ;  /* 0x000000040c007824 */ /* 0x040fe200078e00ff */
[----:B------:R-:W1:Y:S01]  /*01c0*/  LDCU UR6, c[0x0][0x38c] ;  /* 0x00007180ff0677ac */ /* 0x000e620008000800 */
[----:B------:R-:W-:Y:S01]  /*01d0*/  SHF.L.U64.HI R3, R12, 0x2, R13 ;  /* 0x000000020c037819 */ /* 0x000fe2000001020d */
[----:B------:R-:W-:-:S07]  /*01e0*/  ULOP3.LUT UR5, UR8, 0xfffffff0, URZ, 0xc0, !UPT ;  /* 0xfffffff008057892 */ /* 0x000fce000f8ec0ff */
[----:B------:R-:W-:Y:S01]  /*01f0*/  UMOV UR4, UR5 ;  /* 0x0000000500047c82 */ /* 0x000fe20008000000 */
[----:B0-----:R-:W-:-:S04]  /*0200*/  LEA R4, P0, R14, UR14, 0x2 ;  /* 0x0000000e0e047c11 */ /* 0x001fc8000f8010ff */
[----:B------:R-:W-:Y:S01]  /*0210*/  LEA.HI.X R5, R14, UR15, RZ, 0x2, P0 ;  /* 0x0000000f0e057c11 */ /* 0x000fe200080f14ff */
[----:B-1----:R-:W-:-:S08]  /*0220*/  UMOV UR7, UR6 ;  /* 0x0000000600077c82 */ /* 0x002fd00008000000 */
.L_x_2:
[----:B------:R-:W2:Y:S01]  /*0230*/  LDG.E R21, desc[UR10][R4.64] ;  /* 0x0000000a04157981 */ /* 0x000ea2000c1e1900 */
[----:B------:R-:W-:-:S05]  /*0240*/  IADD3 R6, P0, PT, R4, R0, RZ ;  /* 0x0000000004067210 */ /* 0x000fca0007f1e0ff */
[----:B------:R-:W-:Y:S01]  /*0250*/  IMAD.X R7, R5, 0x1, R3, P0 ;  /* 0x0000000105077824 */ /* 0x000fe200000e0603 */
[----:B------:R-:W-:-:S04]  /*0260*/  IADD3 R16, P0, PT, R6, R0, RZ ;  /* 0x0000000006107210 */ /* 0x000fc80007f1e0ff */
[----:B------:R-:W-:Y:S01]  /*0270*/  IADD3.X R17, PT, PT, R7, R3, RZ, P0, !PT ;  /* 0x0000000307117210 */ /* 0x000fe200007fe4ff */
[----:B------:R-:W3:Y:S01]  /*0280*/  LDG.E R6, desc[UR10][R6.64] ;  /* 0x0000000a06067981 */ /* 0x000ee2000c1e1900 */
[----:B------:R-:W-:-:S04]  /*0290*/  IADD3 R8, P0, PT, R16, R0, RZ ;  /* 0x0000000010087210 */ /* 0x000fc80007f1e0ff */
[-C--:B------:R-:W-:Y:S02]  /*02a0*/  IADD3.X R9, PT, PT, R17, R3.reuse, RZ, P0, !PT ;  /* 0x0000000311097210 */ /* 0x080fe400007fe4ff */
[-C--:B------:R-:W-:Y:S01]  /*02b0*/  IADD3 R26, P0, PT, R8, R0.reuse, RZ ;  /* 0x00000000081a7210 */ /* 0x080fe20007f1e0ff */
[----:B------:R0:W4:Y:S04]  /*02c0*/  LDG.E R7, desc[UR10][R16.64] ;  /* 0x0000000a10077981 */ /* 0x000128000c1e1900 */
[----:B------:R-:W-:Y:S01]  /*02d0*/  IMAD.X R27, R9, 0x1, R3, P0 ;  /* 0x00000001091b7824 */ /* 0x000fe200000e0603 */
[----:B------:R-:W-:Y:S01]  /*02e0*/  IADD3 R10, P0, PT, R26, R0, RZ ;  /* 0x000000001a0a7210 */ /* 0x000fe20007f1e0ff */
[----:B------:R-:W5:Y:S03]  /*02f0*/  LDG.E R8, desc[UR10][R8.64] ;  /* 0x0000000a08087981 */ /* 0x000f66000c1e1900 */
[----:B------:R-:W-:-:S02]  /*0300*/  IADD3.X R11, PT, PT, R27, R3, RZ, P0, !PT ;  /* 0x000000031b0b7210 */ /* 0x000fc400007fe4ff */
[----:B------:R-:W-:-:S03]  /*0310*/  IADD3 R28, P0, PT, R10, R0, RZ ;  /* 0x000000000a1c7210 */ /* 0x000fc60007f1e0ff */
[----:B------:R-:W5:Y:S01]  /*0320*/  LDG.E R10, desc[UR10][R10.64] ;  /* 0x0000000a0a0a7981 */ /* 0x000f62000c1e1900 */
[-C--:B------:R-:W-:Y:S02]  /*0330*/  IADD3.X R29, PT, PT, R11, R3.reuse, RZ, P0, !PT ;  /* 0x000000030b1d7210 */ /* 0x080fe400007fe4ff */
[-C--:B------:R-:W-:Y:S01]  /*0340*/  IADD3 R22, P0, PT, R28, R0.reuse, RZ ;  /* 0x000000001c167210 */ /* 0x080fe20007f1e0ff */
[----:B------:R1:W5:Y:S04]  /*0350*/  LDG.E R9, desc[UR10][R26.64] ;  /* 0x0000000a1a097981 */ /* 0x000368000c1e1900 */
[----:B------:R-:W-:Y:S01]  /*0360*/  IMAD.X R23, R29, 0x1, R3, P0 ;  /* 0x000000011d177824 */ /* 0x000fe200000e0603 */
[-C--:B------:R-:W-:Y:S01]  /*0370*/  IADD3 R18, P0, PT, R22, R0.reuse, RZ ;  /* 0x0000000016127210 */ /* 0x080fe20007f1e0ff */
[----:B------:R1:W5:Y:S03]  /*0380*/  LDG.E R11, desc[UR10][R28.64] ;  /* 0x0000000a1c0b7981 */ /* 0x000366000c1e1900 */
[----:B------:R-:W-:Y:S01]  /*0390*/  IADD3.X R19, PT, PT, R23, R3, RZ, P0, !PT ;  /* 0x0000000317137210 */ /* 0x000fe200007fe4ff */
[----:B------:R-:W5:Y:S01]  /*03a0*/  LDG.E R22, desc[UR10][R22.64] ;  /* 0x0000000a16167981 */ /* 0x000f62000c1e1900 */
[----:B------:R-:W-:-:S04]  /*03b0*/  IADD3 R24, P0, PT, R18, R0, RZ ;  /* 0x0000000012187210 */ /* 0x000fc80007f1e0ff */
[-C--:B------:R-:W-:Y:S02]  /*03c0*/  IADD3.X R25, PT, PT, R19, R3.reuse, RZ, P0, !PT ;  /* 0x0000000313197210 */ /* 0x080fe400007fe4ff */
[-C--:B0-----:R-:W-:Y:S01]  /*03d0*/  IADD3 R16, P0, PT, R24, R0.reuse, RZ ;  /* 0x0000000018107210 */ /* 0x081fe20007f1e0ff */
[----:B------:R0:W5:Y:S04]  /*03e0*/  LDG.E R23, desc[UR10][R18.64] ;  /* 0x0000000a12177981 */ /* 0x000168000c1e1900 */
[----:B------:R-:W-:Y:S01]  /*03f0*/  IMAD.X R17, R25, 0x1, R3, P0 ;  /* 0x0000000119117824 */ /* 0x000fe200000e0603 */
[----:B-1----:R-:W-:Y:S01]  /*0400*/  IADD3 R26, P0, PT, R16, R0, RZ ;  /* 0x00000000101a7210 */ /* 0x002fe20007f1e0ff */
[----:B------:R-:W5:Y:S03]  /*0410*/  LDG.E R24, desc[UR10][R24.64] ;  /* 0x0000000a18187981 */ /* 0x000f66000c1e1900 */
[----:B------:R-:W-:-:S02]  /*0420*/  IADD3.X R27, PT, PT, R17, R3, RZ, P0, !PT ;  /* 0x00000003111b7210 */ /* 0x000fc400007fe4ff */
[----:B------:R-:W-:-:S03]  /*0430*/  IADD3 R28, P0, PT, R26, R0, RZ ;  /* 0x000000001a1c7210 */ /* 0x000fc60007f1e0ff */
[----:B------:R-:W5:Y:S01]  /*0440*/  LDG.E R26, desc[UR10][R26.64] ;  /* 0x0000000a1a1a7981 */ /* 0x000f62000c1e1900 */
[----:B------:R-:W-:Y:S02]  /*0450*/  IADD3.X R29, PT, PT, R27, R3, RZ, P0, !PT ;  /* 0x000000031b1d7210 */ /* 0x000fe400007fe4ff */
[-C--:B0-----:R-:W-:Y:S01]  /*0460*/  IADD3 R18, P0, PT, R28, R0.reuse, RZ ;  /* 0x000000001c127210 */ /* 0x081fe20007f1e0ff */
[----:B------:R0:W5:Y:S04]  /*0470*/  LDG.E R25, desc[UR10][R16.64] ;  /* 0x0000000a10197981 */ /* 0x000168000c1e1900 */
[----:B------:R-:W-:Y:S01]  /*0480*/  IMAD.X R19, R29, 0x1, R3, P0 ;  /* 0x000000011d137824 */ /* 0x000fe200000e0603 */
[----:B------:R-:W5:Y:S01]  /*0490*/  LDG.E R27, desc[UR10][R28.64] ;  /* 0x0000000a1c1b7981 */ /* 0x000f62000c1e1900 */
[----:B0-----:R-:W-:-:S03]  /*04a0*/  IADD3 R16, P0, PT, R18, R0, RZ ;  /* 0x0000000012107210 */ /* 0x001fc60007f1e0ff */
[----:B------:R2:W5:Y:S01]  /*04b0*/  LDG.E R18, desc[UR10][R18.64] ;  /* 0x0000000a12127981 */ /* 0x000562000c1e1900 */
[----:B------:R-:W-:Y:S01]  /*04c0*/  IADD3.X R17, PT, PT, R19, R3, RZ, P0, !PT ;  /* 0x0000000313117210 */ /* 0x000fe200007fe4ff */
[----:B--2---:R-:W-:Y:S01]  /*04d0*/  FADD R19, R21, R20 ;  /* 0x0000001415137221 */ /* 0x004fe20000000000 */
[----:B------:R-:W-:-:S03]  /*04e0*/  IADD3 R20, P0, PT, R16, R0, RZ ;  /* 0x0000000010147210 */ /* 0x000fc60007f1e0ff */
[----:B------:R-:W2:Y:S01]  /*04f0*/  LDG.E R16, desc[UR10][R16.64] ;  /* 0x0000000a10107981 */ /* 0x000ea2000c1e1900 */
[----:B------:R-:W-:-:S05]  /*0500*/  IADD3.X R21, PT, PT, R17, R3, RZ, P0, !PT ;  /* 0x0000000311157210 */ /* 0x000fca00007fe4ff */
[----:B------:R-:W2:Y:S01]  /*0510*/  LDG.E R20, desc[UR10][R20.64] ;  /* 0x0000000a14147981 */ /* 0x000ea2000c1e1900 */
[----:B---3--:R-:W-:-:S04]  /*0520*/  FADD R6, R19, R6 ;  /* 0x0000000613067221 */ /* 0x008fc80000000000 */
[----:B----4-:R-:W-:-:S04]  /*0530*/  FADD R7, R6, R7 ;  /* 0x0000000706077221 */ /* 0x010fc80000000000 */
[----:B-----5:R-:W-:-:S04]  /*0540*/  FADD R8, R7, R8 ;  /* 0x0000000807087221 */ /* 0x020fc80000000000 */
[----:B------:R-:W-:-:S04]  /*0550*/  FADD R9, R8, R9 ;  /* 0x0000000908097221 */ /* 0x000fc80000000000 */
[----:B------:R-:W-:-:S04]  /*0560*/  FADD R10, R9, R10 ;  /* 0x0000000a090a7221 */ /* 0x000fc80000000000 */
[----:B------:R-:W-:-:S04]  /*0570*/  FADD R11, R10, R11 ;  /* 0x0000000b0a0b7221 */ /* 0x000fc80000000000 */
[----:B------:R-:W-:-:S04]  /*0580*/  FADD R22, R11, R22 ;  /* 0x000000160b167221 */ /* 0x000fc80000000000 */
[----:B------:R-:W-:-:S04]  /*0590*/  FADD R23, R22, R23 ;  /* 0x0000001716177221 */ /* 0x000fc80000000000 */
[----:B------:R-:W-:Y:S01]  /*05a0*/  FADD R24, R23, R24 ;  /* 0x0000001817187221 */ /* 0x000fe20000000000 */
[----:B------:R-:W-:-:S04]  /*05b0*/  UIADD3 UR4, UP1, UPT, UR4, -0x10, URZ ;  /* 0xfffffff004047890 */ /* 0x000fc8000ff3e0ff */
[----:B------:R-:W-:Y:S02]  /*05c0*/  UIADD3.X UR7, UPT, UPT, UR7, -0x1, URZ, UP1, !UPT ;  /* 0xffffffff07077890 */ /* 0x000fe40008ffe4ff */
[----:B------:R-:W-:Y:S01]  /*05d0*/  UISETP.NE.U32.AND UP1, UPT, UR4, URZ, UPT ;  /* 0x000000ff0400728c */ /* 0x000fe2000bf25070 */
[----:B------:R-:W-:-:S04]  /*05e0*/  FADD R25, R24, R25 ;  /* 0x0000001918197221 */ /* 0x000fc80000000000 */
[----:B------:R-:W-:Y:S01]  /*05f0*/  FADD R26, R25, R26 ;  /* 0x0000001a191a7221 */ /* 0x000fe20000000000 */
[----:B------:R-:W-:-:S03]  /*0600*/  UISETP.NE.AND.EX UP1, UPT, UR7, URZ, UPT, UP1 ;  /* 0x000000ff0700728c */ /* 0x000fc6000bf25310 */
[----:B------:R-:W-:Y:S01]  /*0610*/  FADD R27, R26, R27 ;  /* 0x0000001b1a1b7221 */ /* 0x000fe20000000000 */
[----:B------:R-:W-:-:S03]  /*0620*/  LEA R4, P0, R12, R4, 0x6 ;  /* 0x000000040c047211 */ /* 0x000fc600078030ff */
[----:B------:R-:W-:Y:S02]  /*0630*/  FADD R27, R27, R18 ;  /* 0x000000121b1b7221 */ /* 0x000fe40000000000 */
[----:B------:R-:W-:Y:S02]  /*0640*/  IMAD.X R5, R5, 0x1, R2, P0 ;  /* 0x0000000105057824 */ /* 0x000fe400000e0602 */
[----:B--2---:R-:W-:-:S04]  /*0650*/  FADD R27, R27, R16 ;  /* 0x000000101b1b7221 */ /* 0x004fc80000000000 */
[----:B------:R-:W-:Y:S01]  /*0660*/  FADD R20, R27, R20 ;  /* 0x000000141b147221 */ /* 0x000fe20000000000 */
[----:B------:R-:W-:Y:S06]  /*0670*/  BRA.U UP1, `(.L_x_2) ;  /* 0xfffffff901ec7547 */ /* 0x000fec000b83ffff */
.L_x_1:
[----:B------:R-:W-:Y:S05]  /*0680*/  BRA.U !UP0, `(.L_x_0) ;  /* 0x0000000908007547 */ /* 0x000fea000b800000 */
[----:B------:R-:W-:Y:S02]  /*0690*/  UISETP.GE.U32.AND UP1, UPT, UR12, 0x8, UPT ;  /* 0x000000080c00788c */ /* 0x000fe4000bf26070 */
[----:B------:R-:W-:Y:S02]  /*06a0*/  ULOP3.LUT UR13, UR8, 0x7, URZ, 0xc0, !UPT ;  /* 0x00000007080d7892 */ /* 0x000fe4000f8ec0ff */
[----:B------:R-:W-:Y:S02]  /*06b0*/  UISETP.GE.U32.AND.EX UP1, UPT, URZ, URZ, UPT, UP1 ;  /* 0x000000ffff00728c */ /* 0x000fe4000bf26110 */
[----:B------:R-:W-:-:S04]  /*06c0*/  UISETP.NE.U32.AND UP0, UPT, UR13, URZ, UPT ;  /* 0x000000ff0d00728c */ /* 0x000fc8000bf05070 */
[----:B------:R-:W-:-:S03]  /*06d0*/  UISETP.NE.AND.EX UP0, UPT, URZ, URZ, UPT, UP0 ;  /* 0x000000ffff00728c */ /* 0x000fc6000bf05300 */
[----:B------:R-:W-:Y:S08]  /*06e0*/  BRA.U !UP1, `(.L_x_3) ;  /* 0x0000000109f47547 */ /* 0x000ff0000b800000 */
[----:B------:R-:W0:Y:S01]  /*06f0*/  LDCU.64 UR14, c[0x0][0x380] ;  /* 0x00007000ff0e77ac */ /* 0x000e220008000a00 */
[----:B------:R-:W-:Y:S02]  /*0700*/  HFMA2 R15, -RZ, RZ, 0, 0 ;  /* 0x00000000ff0f7431 */ /* 0x000fe400000001ff */
[----:B------:R-:W-:Y:S01]  /*0710*/  IMAD R0, R12, UR6, RZ ;  /* 0x000000060c007c24 */ /* 0x000fe2000f8e02ff */
[----:B------:R-:W-:-:S03]  /*0720*/  UIADD3 UR12, UPT, UPT, UR5, 0x1, URZ ;  /* 0x00000001050c7890 */ /* 0x000fc6000fffe0ff */
[----:B------:R-:W-:Y:S01]  /*0730*/  IMAD R5, R13, UR5, R0 ;  /* 0x000000050d057c24 */ /* 0x000fe2000f8e0200 */
[----:B------:R-:W-:Y:S02]  /*0740*/  UIADD3 UR6, UPT, UPT, UR5, 0x3, URZ ;  /* 0x0000000305067890 */ /* 0x000fe4000fffe0ff */
[----:B------:R-:W-:Y:S02]  /*0750*/  UIADD3 UR9, UPT, UPT, UR5, 0x2, URZ ;  /* 0x0000000205097890 */ /* 0x000fe4000fffe0ff */
[C-C-:B------:R-:W-:Y:S01]  /*0760*/  IMAD.WIDE.U32 R2, R12.reuse, UR5, R14.reuse ;  /* 0x000000050c027c25 */ /* 0x140fe2000f8e000e */
[----:B------:R-:W-:Y:S02]  /*0770*/  UIADD3 UR7, UPT, UPT, UR5, 0x4, URZ ;  /* 0x0000000405077890 */ /* 0x000fe4000fffe0ff */
[----:B------:R-:W-:Y:S01]  /*0780*/  UIADD3 UR4, UPT, UPT, UR5, 0x5, URZ ;  /* 0x0000000505047890 */ /* 0x000fe2000fffe0ff */
[----:B------:R-:W-:Y:S01]  /*0790*/  IMAD.WIDE.U32 R22, R12, UR6, R14 ;  /* 0x000000060c167c25 */ /* 0x000fe2000f8e000e */
[----:B------:R-:W-:-:S02]  /*07a0*/  IADD3 R3, PT, PT, R3, R5, RZ ;  /* 0x0000000503037210 */ /* 0x000fc40007ffe0ff */
[----:B0-----:R-:W-:Y:S01]  /*07b0*/  LEA R10, P0, R2, UR14, 0x2 ;  /* 0x0000000e020a7c11 */ /* 0x001fe2000f8010ff */
[----:B------:R-:W-:Y:S01]  /*07c0*/  IMAD.WIDE.U32 R4, R12, UR9, R14 ;  /* 0x000000090c047c25 */ /* 0x000fe2000f8e000e */
[----:B------:R-:W-:Y:S02]  /*07d0*/  LEA R6, P2, R22, UR14, 0x2 ;  /* 0x0000000e16067c11 */ /* 0x000fe4000f8410ff */
[----:B------:R-:W-:Y:S01]  /*07e0*/  LEA.HI.X R11, R2, UR15, R3, 0x2, P0 ;  /* 0x0000000f020b7c11 */ /* 0x000fe200080f1403 */
[----:B------:R-:W-:Y:S01]  /*07f0*/  IMAD.WIDE.U32 R2, R12, UR12, R14 ;  /* 0x0000000c0c027c25 */ /* 0x000fe2000f8e000e */
[----:B------:R-:W-:-:S03]  /*0800*/  LEA R8, P1, R4, UR14, 0x2 ;  /* 0x0000000e04087c11 */ /* 0x000fc6000f8210ff */
[C---:B------:R-:W-:Y:S01]  /*0810*/  IMAD R7, R13.reuse, UR12, R3 ;  /* 0x0000000c0d077c24 */ /* 0x040fe2000f8e0203 */
[C---:B------:R-:W-:Y:S01]  /*0820*/  LEA R16, P0, R2.reuse, UR14, 0x2 ;  /* 0x0000000e02107c11 */ /* 0x040fe2000f8010ff */
[C---:B------:R-:W-:Y:S01]  /*0830*/  IMAD R3, R13.reuse, UR6, R23 ;  /* 0x000000060d037c24 */ /* 0x040fe2000f8e0217 */
[----:B------:R-:W2:Y:S01]  /*0840*/  LDG.E R11, desc[UR10][R10.64] ;  /* 0x0000000a0a0b7981 */ /* 0x000ea2000c1e1900 */
[----:B------:R-:W-:Y:S01]  /*0850*/  IMAD R5, R13, UR9, R5 ;  /* 0x000000090d057c24 */ /* 0x000fe2000f8e0205 */
[----:B------:R-:W-:Y:S01]  /*0860*/  LEA.HI.X R17, R2, UR15, R7, 0x2, P0 ;  /* 0x0000000f02117c11 */ /* 0x000fe200080f1407 */
[----:B------:R-:W-:Y:S01]  /*0870*/  IMAD.WIDE.U32 R18, R12, UR7, R14 ;  /* 0x000000070c127c25 */ /* 0x000fe2000f8e000e */
[----:B------:R-:W-:Y:S01]  /*0880*/  LEA.HI.X R7, R22, UR15, R3, 0x2, P2 ;  /* 0x0000000f16077c11 */ /* 0x000fe200090f1403 */
[----:B------:R-:W-:Y:S01]  /*0890*/  UIADD3 UR6, UPT, UPT, UR5, 0x6, URZ ;  /* 0x0000000605067890 */ /* 0x000fe2000fffe0ff */
[----:B------:R-:W-:Y:S01]  /*08a0*/  LEA.HI.X R9, R4, UR15, R5, 0x2, P1 ;  /* 0x0000000f04097c11 */ /* 0x000fe200088f1405 */
[----:B------:R-:W-:Y:S01]  /*08b0*/  IMAD.WIDE.U32 R22, R12, UR4, R14 ;  /* 0x000000040c167c25 */ /* 0x000fe2000f8e000e */
[----:B------:R-:W3:Y:S01]  /*08c0*/  LDG.E R16, desc[UR10][R16.64] ;  /* 0x0000000a10107981 */ /* 0x000ee2000c1e1900 */
[----:B------:R-:W-:-:S02]  /*08d0*/  LEA R4, P0, R18, UR14, 0x2 ;  /* 0x0000000e12047c11 */ /* 0x000fc4000f8010ff */
[C---:B------:R-:W-:Y:S01]  /*08e0*/  IMAD R5, R13.reuse, UR7, R19 ;  /* 0x000000070d057c24 */ /* 0x040fe2000f8e0213 */
[----:B------:R-:W4:Y:S01]  /*08f0*/  LDG.E R8, desc[UR10][R8.64] ;  /* 0x0000000a08087981 */ /* 0x000f22000c1e1900 */
[C---:B------:R-:W-:Y:S01]  /*0900*/  IMAD R3, R13.reuse, UR4, R23 ;  /* 0x000000040d037c24 */ /* 0x040fe2000f8e0217 */
[----:B------:R-:W-:Y:S01]  /*0910*/  UIADD3 UR4, UPT, UPT, UR5, 0x7, URZ ;  /* 0x0000000705047890 */ /* 0x000fe2000fffe0ff */
[----:B------:R-:W-:Y:S01]  /*0920*/  LEA R2, P1, R22, UR14, 0x2 ;  /* 0x0000000e16027c11 */ /* 0x000fe2000f8210ff */
[----:B------:R-:W-:Y:S01]  /*0930*/  IMAD.WIDE.U32 R24, R12, UR6, R14 ;  /* 0x000000060c187c25 */ /* 0x000fe2000f8e000e */
[----:B------:R-:W-:Y:S01]  /*0940*/  LEA.HI.X R5, R18, UR15, R5, 0x2, P0 ;  /* 0x0000000f12057c11 */ /* 0x000fe200080f1405 */
[----:B------:R-:W5:Y:S01]  /*0950*/  LDG.E R6, desc[UR10][R6.64] ;  /* 0x0000000a06067981 */ /* 0x000f62000c1e1900 */
[----:B------:R-:W-:Y:S01]  /*0960*/  LEA.HI.X R3, R22, UR15, R3, 0x2, P1 ;  /* 0x0000000f16037c11 */ /* 0x000fe200088f1403 */
[C---:B------:R-:W-:Y:S01]  /*0970*/  IMAD R19, R13.reuse, UR6, R25 ;  /* 0x000000060d137c24 */ /* 0x040fe2000f8e0219 */
[----:B------:R-:W-:Y:S01]  /*0980*/  LEA R18, P0, R24, UR14, 0x2 ;  /* 0x0000000e18127c11 */ /* 0x000fe2000f8010ff */
[----:B------:R-:W-:Y:S01]  /*0990*/  IMAD.WIDE.U32 R22, R12, UR4, R14 ;  /* 0x000000040c167c25 */ /* 0x000fe2000f8e000e */
[----:B------:R-:W5:Y:S02]  /*09a0*/  LDG.E R5, desc[UR10][R4.64] ;  /* 0x0000000a04057981 */ /* 0x000f64000c1e1900 */
[----:B------:R-:W-:Y:S01]  /*09b0*/  LEA.HI.X R19, R24, UR15, R19, 0x2, P0 ;  /* 0x0000000f18137c11 */ /* 0x000fe200080f1413 */
[----:B------:R-:W-:Y:S01]  /*09c0*/  IMAD R21, R13, UR4, R23 ;  /* 0x000000040d157c24 */ /* 0x000fe2000f8e0217 */
[C---:B------:R-:W-:Y:S01]  /*09d0*/  LEA R24, P0, R22.reuse, UR14, 0x2 ;  /* 0x0000000e16187c11 */ /* 0x040fe2000f8010ff */
[----:B------:R-:W5:Y:S03]  /*09e0*/  LDG.E R2, desc[UR10][R2.64] ;  /* 0x0000000a02027981 */ /* 0x000f66000c1e1900 */
[----:B------:R-:W-:Y:S01]  /*09f0*/  LEA.HI.X R25, R22, UR15, R21, 0x2, P0 ;  /* 0x0000000f16197c11 */ /* 0x000fe200080f1415 */
[----:B------:R-:W5:Y:S04]  /*0a00*/  LDG.E R18, desc[UR10][R18.64] ;  /* 0x0000000a12127981 */ /* 0x000f68000c1e1900 */
[----:B------:R-:W5:Y:S01]  /*0a10*/  LDG.E R24, desc[UR10][R24.64] ;  /* 0x0000000a18187981 */ /* 0x000f62000c1e1900 */
[----:B------:R-:W-:Y:S01]  /*0a20*/  UIADD3 UR5, UPT, UPT, UR5, 0x8, URZ ;  /* 0x0000000805057890 */ /* 0x000fe2000fffe0ff */
[----:B------:R-:W-:Y:S01]  /*0a30*/  UMOV UR6, URZ ;  /* 0x000000ff00067c82 */ /* 0x000fe20008000000 */
[----:B--2---:R-:W-:-:S04]  /*0a40*/  FADD R11, R20, R11 ;  /* 0x0000000b140b7221 */ /* 0x004fc80000000000 */
[----:B---3--:R-:W-:-:S04]  /*0a50*/  FADD R11, R11, R16 ;  /* 0x000000100b0b7221 */ /* 0x008fc80000000000 */
[----:B----4-:R-:W-:-:S04]  /*0a60*/  FADD R11, R11, R8 ;  /* 0x000000080b0b7221 */ /* 0x010fc80000000000 */
[----:B-----5:R-:W-:-:S04]  /*0a70*/  FADD R6, R11, R6 ;  /* 0x000000060b067221 */ /* 0x020fc80000000000 */
[----:B------:R-:W-:-:S04]  /*0a80*/  FADD R5, R6, R5 ;  /* 0x0000000506057221 */ /* 0x000fc80000000000 */
[----:B------:R-:W-:-:S04]  /*0a90*/  FADD R5, R5, R2 ;  /* 0x0000000205057221 */ /* 0x000fc80000000000 */
[----:B------:R-:W-:-:S04]  /*0aa0*/  FADD R5, R5, R18 ;  /* 0x0000001205057221 */ /* 0x000fc80000000000 */
[----:B------:R-:W-:-:S07]  /*0ab0*/  FADD R20, R5, R24 ;  /* 0x0000001805147221 */ /* 0x000fce0000000000 */
.L_x_3:
[----:B------:R-:W-:Y:S05]  /*0ac0*/  BRA.U !UP0, `(.L_x_0) ;  /* 0x0000000108f07547 */ /* 0x000fea000b800000 */
[----:B------:R-:W-:Y:S02]  /*0ad0*/  UISETP.GE.U32.AND UP1, UPT, UR13, 0x4, UPT ;  /* 0x000000040d00788c */ /* 0x000fe4000bf26070 */
[----:B------:R-:W-:Y:S02]  /*0ae0*/  ULOP3.LUT UR7, UR8, 0x3, URZ, 0xc0, !UPT ;  /* 0x0000000308077892 */ /* 0x000fe4000f8ec0ff */
[----:B------:R-:W-:Y:S02]  /*0af0*/  UISETP.GE.U32.AND.EX UP1, UPT, URZ, URZ, UPT, UP1 ;  /* 0x000000ffff00728c */ /* 0x000fe4000bf26110 */
[----:B------:R-:W-:Y:S01]  /*0b00*/  UISETP.NE.U32.AND UP0, UPT, UR7, URZ, UPT ;  /* 0x000000ff0700728c */ /* 0x000fe2000bf05070 */
[----:B------:R-:W-:Y:S01]  /*0b10*/  UMOV UR4, URZ ;  /* 0x000000ff00047c82 */ /* 0x000fe20008000000 */
[----:B------:R-:W0:Y:S02]  /*0b20*/  LDCU.64 UR14, c[0x0][0x380] ;  /* 0x00007000ff0e77ac */ /* 0x000e240008000a00 */
[----:B------:R-:W-:-:S03]  /*0b30*/  UISETP.NE.AND.EX UP0, UPT, UR4, URZ, UPT, UP0 ;  /* 0x000000ff0400728c */ /* 0x000fc6000bf05300 */
[----:B------:R-:W-:Y:S08]  /*0b40*/  BRA.U !UP1, `(.L_x_4) ;  /* 0x0000000109887547 */ /* 0x000ff0000b800000 */
[----:B------:R-:W1:Y:S01]  /*0b50*/  LDCU.64 UR8, c[0x0][0x380] ;  /* 0x00007000ff0877ac */ /* 0x000e620008000a00 */
[----:B------:R-:W-:Y:S02]  /*0b60*/  HFMA2 R3, -RZ, RZ, 0, 0 ;  /* 0x00000000ff037431 */ /* 0x000fe400000001ff */
[----:B------:R-:W-:Y:S02]  /*0b70*/  IMAD R0, R12, UR6, RZ ;  /* 0x000000060c007c24 */ /* 0x000fe4000f8e02ff */
[----:B------:R-:W-:Y:S01]  /*0b80*/  IMAD.MOV.U32 R2, RZ, RZ, R14 ;  /* 0x000000ffff027224 */ /* 0x000fe200078e000e */
[----:B------:R-:W-:Y:S02]  /*0b90*/  UIADD3 UR6, UPT, UPT, UR5, 0x1, URZ ;  /* 0x0000000105067890 */ /* 0x000fe4000fffe0ff */
[----:B------:R-:W-:Y:S01]  /*0ba0*/  IMAD R7, R13, UR5, R0 ;  /* 0x000000050d077c24 */ /* 0x000fe2000f8e0200 */
[----:B------:R-:W-:Y:S02]  /*0bb0*/  UIADD3 UR12, UPT, UPT, UR5, 0x2, URZ ;  /* 0x00000002050c7890 */ /* 0x000fe4000fffe0ff */
[----:B------:R-:W-:-:S02]  /*0bc0*/  UIADD3 UR13, UPT, UPT, UR5, 0x3, URZ ;  /* 0x00000003050d7890 */ /* 0x000fc4000fffe0ff */
[----:B------:R-:W-:-:S04]  /*0bd0*/  IMAD.WIDE.U32 R4, R12, UR5, R2 ;  /* 0x000000050c047c25 */ /* 0x000fc8000f8e0002 */
[--C-:B------:R-:W-:Y:S01]  /*0be0*/  IMAD.WIDE.U32 R10, R12, UR6, R2.reuse ;  /* 0x000000060c0a7c25 */ /* 0x100fe2000f8e0002 */
[----:B------:R-:W-:Y:S02]  /*0bf0*/  IADD3 R7, PT, PT, R5, R7, RZ ;  /* 0x0000000705077210 */ /* 0x000fe40007ffe0ff */
[----:B-1----:R-:W-:Y:S01]  /*0c00*/  LEA R8, P0, R4, UR8, 0x2 ;  /* 0x0000000804087c11 */ /* 0x002fe2000f8010ff */
[----:B------:R-:W-:-:S03]  /*0c10*/  IMAD.WIDE.U32 R16, R12, UR12, R2 ;  /* 0x0000000c0c107c25 */ /* 0x000fc6000f8e0002 */
[----:B------:R-:W-:Y:S01]  /*0c20*/  LEA.HI.X R9, R4, UR9, R7, 0x2, P0 ;  /* 0x0000000904097c11 */ /* 0x000fe200080f1407 */
[C---:B------:R-:W-:Y:S01]  /*0c30*/  IMAD R5, R13.reuse, UR6, R11 ;  /* 0x000000060d057c24 */ /* 0x040fe2000f8e020b */
[----:B------:R-:W-:Y:S01]  /*0c40*/  LEA R6, P0, R10, UR8, 0x2 ;  /* 0x000000080a067c11 */ /* 0x000fe2000f8010ff */
[C---:B------:R-:W-:Y:S01]  /*0c50*/  IMAD R11, R13.reuse, UR12, R17 ;  /* 0x0000000c0d0b7c24 */ /* 0x040fe2000f8e0211 */
[----:B------:R-:W-:Y:S01]  /*0c60*/  LEA R4, P1, R16, UR8, 0x2 ;  /* 0x0000000810047c11 */ /* 0x000fe2000f8210ff */
[----:B------:R-:W-:Y:S01]  /*0c70*/  IMAD.WIDE.U32 R2, R12, UR13, R2 ;  /* 0x0000000d0c027c25 */ /* 0x000fe2000f8e0002 */
[----:B------:R-:W-:Y:S01]  /*0c80*/  LEA.HI.X R7, R10, UR9, R5, 0x2, P0 ;  /* 0x000000090a077c11 */ /* 0x000fe200080f1405 */
[----:B------:R-:W2:Y:S01]  /*0c90*/  LDG.E R9, desc[UR10][R8.64] ;  /* 0x0000000a08097981 */ /* 0x000ea2000c1e1900 */
[----:B------:R-:W-:Y:S01]  /*0ca0*/  LEA.HI.X R5, R16, UR9, R11, 0x2, P1 ;  /* 0x0000000910057c11 */ /* 0x000fe200088f140b */
[----:B------:R-:W-:Y:S01]  /*0cb0*/  IMAD R3, R13, UR13, R3 ;  /* 0x0000000d0d037c24 */ /* 0x000fe2000f8e0203 */
[----:B------:R-:W-:-:S02]  /*0cc0*/  LEA R10, P0, R2, UR8, 0x2 ;  /* 0x00000008020a7c11 */ /* 0x000fc4000f8010ff */
[----:B------:R-:W3:Y:S02]  /*0cd0*/  LDG.E R7, desc[UR10][R6.64] ;  /* 0x0000000a06077981 */ /* 0x000ee4000c1e1900 */
[----:B------:R-:W-:Y:S02]  /*0ce0*/  LEA.HI.X R11, R2, UR9, R3, 0x2, P0 ;  /* 0x00000009020b7c11 */ /* 0x000fe400080f1403 */
[----:B------:R-:W4:Y:S04]  /*0cf0*/  LDG.E R5, desc[UR10][R4.64] ;  /* 0x0000000a04057981 */ /* 0x000f28000c1e1900 */
[----:B------:R-:W5:Y:S01]  /*0d00*/  LDG.E R11, desc[UR10][R10.64] ;  /* 0x0000000a0a0b7981 */ /* 0x000f62000c1e1900 */
[----:B------:R-:W-:Y:S01]  /*0d10*/  UIADD3 UR5, UPT, UPT, UR5, 0x4, URZ ;  /* 0x0000000405057890 */ /* 0x000fe2000fffe0ff */
[----:B------:R-:W-:Y:S01]  /*0d20*/  UMOV UR6, URZ ;  /* 0x000000ff00067c82 */ /* 0x000fe20008000000 */
[----:B--2---:R-:W-:-:S04]  /*0d30*/  FADD R20, R20, R9 ;  /* 0x0000000914147221 */ /* 0x004fc80000000000 */
[----:B---3--:R-:W-:-:S04]  /*0d40*/  FADD R20, R20, R7 ;  /* 0x0000000714147221 */ /* 0x008fc80000000000 */
[----:B----4-:R-:W-:-:S04]  /*0d50*/  FADD R20, R20, R5 ;  /* 0x0000000514147221 */ /* 0x010fc80000000000 */
[----:B-----5:R-:W-:-:S07]  /*0d60*/  FADD R20, R20, R11 ;  /* 0x0000000b14147221 */ /* 0x020fce0000000000 */
.L_x_4:
[----:B------:R-:W-:Y:S05]  /*0d70*/  BRA.U !UP0, `(.L_x_0) ;  /* 0x0000000108447547 */ /* 0x000fea000b800000 */
.L_x_5:
[----:B------:R-:W-:Y:S02]  /*0d80*/  HFMA2 R3, -RZ, RZ, 0, 0 ;  /* 0x00000000ff037431 */ /* 0x000fe400000001ff */
[C---:B------:R-:W-:Y:S02]  /*0d90*/  IMAD R0, R12.reuse, UR6, RZ ;  /* 0x000000060c007c24 */ /* 0x040fe4000f8e02ff */
[----:B------:R-:W-:Y:S02]  /*0da0*/  IMAD.MOV.U32 R2, RZ, RZ, R14 ;  /* 0x000000ffff027224 */ /* 0x000fe400078e000e */
[----:B------:R-:W-:Y:S02]  /*0db0*/  IMAD R5, R13, UR5, R0 ;  /* 0x000000050d057c24 */ /* 0x000fe4000f8e0200 */
[----:B------:R-:W-:-:S05]  /*0dc0*/  IMAD.WIDE.U32 R2, R12, UR5, R2 ;  /* 0x000000050c027c25 */ /* 0x000fca000f8e0002 */
[----:B------:R-:W-:Y:S02]  /*0dd0*/  IADD3 R3, PT, PT, R3, R5, RZ ;  /* 0x0000000503037210 */ /* 0x000fe40007ffe0ff */
[----:B0-----:R-:W-:-:S04]  /*0de0*/  LEA R4, P0, R2, UR14, 0x2 ;  /* 0x0000000e02047c11 */ /* 0x001fc8000f8010ff */
[----:B------:R-:W-:-:S06]  /*0df0*/  LEA.HI.X R5, R2, UR15, R3, 0x2, P0 ;  /* 0x0000000f02057c11 */ /* 0x000fcc00080f1403 */
[----:B------:R-:W2:Y:S01]  /*0e00*/  LDG.E R5, desc[UR10][R4.64] ;  /* 0x0000000a04057981 */ /* 0x000ea2000c1e1900 */
[----:B------:R-:W-:Y:S02]  /*0e10*/  UIADD3 UR7, UP0, UPT, UR7, -0x1, URZ ;  /* 0xffffffff07077890 */ /* 0x000fe4000ff1e0ff */
[----:B------:R-:W-:Y:S02]  /*0e20*/  UIADD3 UR5, UPT, UPT, UR5, 0x1, URZ ;  /* 0x0000000105057890 */ /* 0x000fe4000fffe0ff */
[----:B------:R-:W-:Y:S02]  /*0e30*/  UIADD3.X UR4, UPT, UPT, UR4, -0x1, URZ, UP0, !UPT ;  /* 0xffffffff04047890 */ /* 0x000fe400087fe4ff */
[----:B------:R-:W-:Y:S01]  /*0e40*/  UISETP.NE.U32.AND UP0, UPT, UR7, URZ, UPT ;  /* 0x000000ff0700728c */ /* 0x000fe2000bf05070 */
[----:B------:R-:W-:-:S03]  /*0e50*/  UMOV UR6, URZ ;  /* 0x000000ff00067c82 */ /* 0x000fc60008000000 */
[----:B------:R-:W-:Y:S01]  /*0e60*/  UISETP.NE.AND.EX UP0, UPT, UR4, URZ, UPT, UP0 ;  /* 0x000000ff0400728c */ /* 0x000fe2000bf05300 */
[----:B--2---:R-:W-:-:S08]  /*0e70*/  FADD R20, R5, R20 ;  /* 0x0000001405147221 */ /* 0x004fd00000000000 */
[----:B------:R-:W-:Y:S05]  /*0e80*/  BRA.U UP0, `(.L_x_5) ;  /* 0xfffffffd00bc7547 */ /* 0x000fea000b83ffff */
.L_x_0:
[----:B------:R-:W1:Y:S02]  /*0e90*/  LDCU.64 UR4, c[0x0][0x398] ;  /* 0x00007300ff0477ac */ /* 0x000e640008000a00 */
[----:B-1----:R-:W-:-:S04]  /*0ea0*/  LEA R2, P0, R14, UR4, 0x2 ;  /* 0x000000040e027c11 */ /* 0x002fc8000f8010ff */
[----:B------:R-:W-:-:S05]  /*0eb0*/  LEA.HI.X R3, R14, UR5, RZ, 0x2, P0 ;  /* 0x000000050e037c11 */ /* 0x000fca00080f14ff */
[----:B------:R-:W-:Y:S01]  /*0ec0*/  STG.E desc[UR10][R2.64], R20 ;  /* 0x0000001402007986 */ /* 0x000fe2000c10190a */
[----:B0-----:R-:W-:Y:S05]  /*0ed0*/  EXIT ;  /* 0x000000000000794d */ /* 0x001fea0003800000 */
.L_x_6:
[----:B------:R-:W-:-:S00]  /*0ee0*/  BRA `(.L_x_6) ;  /* 0xfffffffc00fc7947 */ /* 0x000fc0000383ffff */
[----:B------:R-:W-:-:S00]  /*0ef0*/  NOP ;  /* 0x0000000000007918 */ /* 0x000fc00000000000 */
        /* <DEDUP_REMOVED lines=8> */
.L_x_7:


//--------------------- .nv.shared.reserved.0     --------------------------
	.section	.nv.shared.reserved.0,"aw",@nobits
	.weak		__nv_reservedSMEM_offset_0_alias
	.size		__nv_reservedSMEM_offset_0_alias, 0, 64
	.other		__nv_reservedSMEM_offset_0_alias,@"STO_CUDA_RESERVED_SHARED STV_DEFAULT"
__nv_reservedSMEM_offset_0_alias:
	.zero		0
	.zero		64


//--------------------- .nv.constant0._Z17reduce_sum_kernelPKfmmPf --------------------------
	.section	.nv.constant0._Z17reduce_sum_kernelPKfmmPf,"a",@progbits
	.sectionflags	@""
	.align	4
.nv.constant0._Z17reduce_sum_kernelPKfmmPf:
	.zero		928


//--------------------- SYMBOLS --------------------------

	.type		.nv.reservedSmem.offset0,@object
	.size		.nv.reservedSmem.offset0,0x4
